//
// Generated by NVIDIA NVVM Compiler
//
// Compiler Build ID: CL-36424714
// Cuda compilation tools, release 13.0, V13.0.88
// Based on NVVM 20.0.0
//

.version 9.0
.target sm_100
.address_size 64

	// .globl	_Z10kernel_cutP6uchar4S0_4int2S1_4int4

.visible .entry _Z10kernel_cutP6uchar4S0_4int2S1_4int4(
	.param .u64 .ptr .align 1 _Z10kernel_cutP6uchar4S0_4int2S1_4int4_param_0,
	.param .u64 .ptr .align 1 _Z10kernel_cutP6uchar4S0_4int2S1_4int4_param_1,
	.param .align 8 .b8 _Z10kernel_cutP6uchar4S0_4int2S1_4int4_param_2[8],
	.param .align 8 .b8 _Z10kernel_cutP6uchar4S0_4int2S1_4int4_param_3[8],
	.param .align 16 .b8 _Z10kernel_cutP6uchar4S0_4int2S1_4int4_param_4[16]
)
{
	.reg .pred 	%p<8>;
	.reg .b32 	%r<32>;
	.reg .b64 	%rd<9>;

	ld.param.u64 	%rd1, [_Z10kernel_cutP6uchar4S0_4int2S1_4int4_param_0];
	ld.param.u64 	%rd2, [_Z10kernel_cutP6uchar4S0_4int2S1_4int4_param_1];
	ld.param.v2.u32 	{%r8, %r9}, [_Z10kernel_cutP6uchar4S0_4int2S1_4int4_param_2];
	ld.param.v2.u32 	{%r6, %r7}, [_Z10kernel_cutP6uchar4S0_4int2S1_4int4_param_3];
	ld.param.v4.u32 	{%r11, %r12, %r13, %r14}, [_Z10kernel_cutP6uchar4S0_4int2S1_4int4_param_4];
	mov.u32 	%r17, %ntid.x;
	mov.u32 	%r18, %ctaid.x;
	mov.u32 	%r19, %tid.x;
	mad.lo.s32 	%r20, %r17, %r18, %r19;
	mov.u32 	%r21, %ntid.y;
	mov.u32 	%r22, %ctaid.y;
	mov.u32 	%r23, %tid.y;
	mad.lo.s32 	%r24, %r21, %r22, %r23;
	setp.lt.s32 	%p1, %r20, %r11;
	sub.s32 	%r25, %r8, %r12;
	setp.ge.s32 	%p2, %r20, %r25;
	setp.lt.s32 	%p3, %r24, %r13;
	or.pred  	%p4, %p1, %p3;
	or.pred  	%p5, %p4, %p2;
	sub.s32 	%r26, %r9, %r14;
	setp.ge.s32 	%p6, %r24, %r26;
	or.pred  	%p7, %p5, %p6;
	@%p7 bra 	$L__BB0_2;
	cvta.to.global.u64 	%rd3, %rd1;
	cvta.to.global.u64 	%rd4, %rd2;
	sub.s32 	%r27, %r24, %r13;
	sub.s32 	%r28, %r20, %r11;
	mad.lo.s32 	%r29, %r27, %r6, %r28;
	mul.wide.s32 	%rd5, %r29, 4;
	add.s64 	%rd6, %rd4, %rd5;
	mad.lo.s32 	%r30, %r8, %r24, %r20;
	mul.wide.s32 	%rd7, %r30, 4;
	add.s64 	%rd8, %rd3, %rd7;
	ld.global.u32 	%r31, [%rd8];
	st.global.u32 	[%rd6], %r31;
$L__BB0_2:
	ret;

}


// ===== COMPILED SASS (sm_100) =====

	.target	sm_100

	.elftype	@"ET_EXEC"


//--------------------- .note.nv.tkinfo           --------------------------
	.section	.note.nv.tkinfo,"",@"SHT_NOTE"
	.sectionflags	@"SHF_NOTE_NV_TKINFO"
	.tkinfo
        /*0018*/ 	.word	0x00000002
        /*0030*/ 	.string	""
        /*0030*/ 	.string	"ptxas"
        /*0030*/ 	.string	"Cuda compilation tools, release 13.0, V13.0.88"
        /*0030*/ 	.string	"Build cuda_13.0.r13.0/compiler.36424714_0"
        /*0030*/ 	.string	"-arch sm_100 -m 64 "



//--------------------- .note.nv.cuinfo           --------------------------
	.section	.note.nv.cuinfo,"",@"SHT_NOTE"
	.sectionflags	@"SHF_NOTE_NV_CUINFO"
        /*0018*/ 	.short	0x0002
        /*001a*/ 	.short	0x0064
        /*001c*/ 	.short	0x0082
	.zero		2


//--------------------- .nv.info                  --------------------------
	.section	.nv.info,"",@"SHT_CUDA_INFO"
	.align	4


	//----- nvinfo : EIATTR_REGCOUNT
	.align		4
        /*0000*/ 	.byte	0x04, 0x2f
        /*0002*/ 	.short	(.L_1 - .L_0)
	.align		4
.L_0:
        /*0004*/ 	.word	index@(_Z10kernel_cutP6uchar4S0_4int2S1_4int4)
        /*0008*/ 	.word	0x0000000a


	//----- nvinfo : EIATTR_FRAME_SIZE
	.align		4
.L_1:
        /*000c*/ 	.byte	0x04, 0x11
        /*000e*/ 	.short	(.L_3 - .L_2)
	.align		4
.L_2:
        /*0010*/ 	.word	index@(_Z10kernel_cutP6uchar4S0_4int2S1_4int4)
        /*0014*/ 	.word	0x00000000


	//----- nvinfo : EIATTR_MIN_STACK_SIZE
	.align		4
.L_3:
        /*0018*/ 	.byte	0x04, 0x12
        /*001a*/ 	.short	(.L_5 - .L_4)
	.align		4
.L_4:
        /*001c*/ 	.word	index@(_Z10kernel_cutP6uchar4S0_4int2S1_4int4)
        /*0020*/ 	.word	0x00000000
.L_5:


//--------------------- .nv.compat                --------------------------
	.section	.nv.compat,"",@"SHT_CUDA_COMPAT_INFO"
	.align	4
        /*0000*/ 	.byte	0x02, 0x09, 0x00, 0x00, 0x02, 0x02, 0x01, 0x00, 0x02, 0x05, 0x05, 0x00, 0x03, 0x07, 0x01, 0x01
        /*0010*/ 	.byte	0x02, 0x03, 0x00, 0x00, 0x02, 0x06, 0x01, 0x00, 0x04, 0x0b, 0x08, 0x00, 0x09, 0x00, 0x00, 0x00
        /*0020*/ 	.byte	0x00, 0x00, 0x00, 0x00


//--------------------- .nv.info._Z10kernel_cutP6uchar4S0_4int2S1_4int4 --------------------------
	.section	.nv.info._Z10kernel_cutP6uchar4S0_4int2S1_4int4,"",@"SHT_CUDA_INFO"
	.sectionflags	@""
	.align	4


	//----- nvinfo : EIATTR_CUDA_API_VERSION
	.align		4
        /*0000*/ 	.byte	0x04, 0x37
        /*0002*/ 	.short	(.L_7 - .L_6)
.L_6:
        /*0004*/ 	.word	0x00000082


	//----- nvinfo : EIATTR_KPARAM_INFO
	.align		4
.L_7:
        /*0008*/ 	.byte	0x04, 0x17
        /*000a*/ 	.short	(.L_9 - .L_8)
.L_8:
        /*000c*/ 	.word	0x00000000
        /*0010*/ 	.short	0x0004
        /*0012*/ 	.short	0x0020
        /*0014*/ 	.byte	0x00, 0xf0, 0x41, 0x00


	//----- nvinfo : EIATTR_KPARAM_INFO
	.align		4
.L_9:
        /*0018*/ 	.byte	0x04, 0x17
        /*001a*/ 	.short	(.L_11 - .L_10)
.L_10:
        /*001c*/ 	.word	0x00000000
        /*0020*/ 	.short	0x0003
        /*0022*/ 	.short	0x0018
        /*0024*/ 	.byte	0x00, 0xf0, 0x21, 0x00


	//----- nvinfo : EIATTR_KPARAM_INFO
	.align		4
.L_11:
        /*0028*/ 	.byte	0x04, 0x17
        /*002a*/ 	.short	(.L_13 - .L_12)
.L_12:
        /*002c*/ 	.word	0x00000000
        /*0030*/ 	.short	0x0002
        /*0032*/ 	.short	0x0010
        /*0034*/ 	.byte	0x00, 0xf0, 0x21, 0x00


	//----- nvinfo : EIATTR_KPARAM_INFO
	.align		4
.L_13:
        /*0038*/ 	.byte	0x04, 0x17
        /*003a*/ 	.short	(.L_15 - .L_14)
.L_14:
        /*003c*/ 	.word	0x00000000
        /*0040*/ 	.short	0x0001
        /*0042*/ 	.short	0x0008
        /*0044*/ 	.byte	0x00, 0xf5, 0x21, 0x00


	//----- nvinfo : EIATTR_KPARAM_INFO
	.align		4
.L_15:
        /*0048*/ 	.byte	0x04, 0x17
        /*004a*/ 	.short	(.L_17 - .L_16)
.L_16:
        /*004c*/ 	.word	0x00000000
        /*0050*/ 	.short	0x0000
        /*0052*/ 	.short	0x0000
        /*0054*/ 	.byte	0x00, 0xf5, 0x21, 0x00


	//----- nvinfo : EIATTR_SPARSE_MMA_MASK
	.align		4
.L_17:
        /*0058*/ 	.byte	0x03, 0x50
        /*005a*/ 	.short	0x0000


	//----- nvinfo : EIATTR_MAXREG_COUNT
	.align		4
        /*005c*/ 	.byte	0x03, 0x1b
        /*005e*/ 	.short	0x00ff


	//----- nvinfo : EIATTR_MERCURY_ISA_VERSION
	.align		4
        /*0060*/ 	.byte	0x03, 0x5f
        /*0062*/ 	.short	0x0101


	//----- nvinfo : EIATTR_VRC_CTA_INIT_COUNT
	.align		4
        /*0064*/ 	.byte	0x02, 0x4a
	.zero		1
	.zero		1


	//----- nvinfo : EIATTR_EXIT_INSTR_OFFSETS
	.align		4
        /*0068*/ 	.byte	0x04, 0x1c
        /*006a*/ 	.short	(.L_19 - .L_18)


	//   ....[0]....
.L_18:
        /*006c*/ 	.word	0x00000110


	//   ....[1]....
        /*0070*/ 	.word	0x000001e0


	//----- nvinfo : EIATTR_CBANK_PARAM_SIZE
	.align		4
.L_19:
        /*0074*/ 	.byte	0x03, 0x19
        /*0076*/ 	.short	0x0030


	//----- nvinfo : EIATTR_PARAM_CBANK
	.align		4
        /*0078*/ 	.byte	0x04, 0x0a
        /*007a*/ 	.short	(.L_21 - .L_20)
	.align		4
.L_20:
        /*007c*/ 	.word	index@(.nv.constant0._Z10kernel_cutP6uchar4S0_4int2S1_4int4)
        /*0080*/ 	.short	0x0380
        /*0082*/ 	.short	0x0030


	//----- nvinfo : EIATTR_SW_WAR
	.align		4
.L_21:
        /*0084*/ 	.byte	0x04, 0x36
        /*0086*/ 	.short	(.L_23 - .L_22)
.L_22:
        /*0088*/ 	.word	0x00000008
.L_23:


//--------------------- .nv.callgraph             --------------------------
	.section	.nv.callgraph,"",@"SHT_CUDA_CALLGRAPH"
	.align	4
	.sectionentsize	8
	.align		4
        /*0000*/ 	.word	0x00000000
	.align		4
        /*0004*/ 	.word	0xffffffff
	.align		4
        /*0008*/ 	.word	0x00000000
	.align		4
        /*000c*/ 	.word	0xfffffffe
	.align		4
        /*0010*/ 	.word	0x00000000
	.align		4
        /*0014*/ 	.word	0xfffffffd
	.align		4
        /*0018*/ 	.word	0x00000000
	.align		4
        /*001c*/ 	.word	0xfffffffc


//--------------------- .text._Z10kernel_cutP6uchar4S0_4int2S1_4int4 --------------------------
	.section	.text._Z10kernel_cutP6uchar4S0_4int2S1_4int4,"ax",@progbits
	.align	128
        .global         _Z10kernel_cutP6uchar4S0_4int2S1_4int4
        .type           _Z10kernel_cutP6uchar4S0_4int2S1_4int4,@function
        .size           _Z10kernel_cutP6uchar4S0_4int2S1_4int4,(.L_x_1 - _Z10kernel_cutP6uchar4S0_4int2S1_4int4)
        .other          _Z10kernel_cutP6uchar4S0_4int2S1_4int4,@"STO_CUDA_ENTRY STV_DEFAULT"
_Z10kernel_cutP6uchar4S0_4int2S1_4int4:
.text._Z10kernel_cutP6uchar4S0_4int2S1_4int4:
[----:B------:R-:W-:Y:S01]  /*0000*/  LDC R1, c[0x0][0x37c] ;  /* 0x0000df00ff017b82 */ /* 0x000fe20000000800 */
[----:B------:R-:W0:Y:S01]  /*0010*/  S2R R7, SR_CTAID.Y ;  /* 0x0000000000077919 */ /* 0x000e220000002600 */
[----:B------:R-:W1:Y:S01]  /*0020*/  LDCU UR4, c[0x0][0x360] ;  /* 0x00006c00ff0477ac */ /* 0x000e620008000800 */
[----:B------:R-:W0:Y:S01]  /*0030*/  S2R R2, SR_TID.Y ;  /* 0x0000000000027919 */ /* 0x000e220000002200 */
[----:B------:R-:W0:Y:S01]  /*0040*/  LDCU UR5, c[0x0][0x364] ;  /* 0x00006c80ff0577ac */ /* 0x000e220008000800 */
[----:B------:R-:W1:Y:S01]  /*0050*/  S2R R0, SR_CTAID.X ;  /* 0x0000000000007919 */ /* 0x000e620000002500 */
[----:B------:R-:W2:Y:S01]  /*0060*/  LDCU.128 UR8, c[0x0][0x3a0] ;  /* 0x00007400ff0877ac */ /* 0x000ea20008000c00 */
[----:B------:R-:W1:Y:S01]  /*0070*/  S2R R3, SR_TID.X ;  /* 0x0000000000037919 */ /* 0x000e620000002100 */
[----:B------:R-:W2:Y:S01]  /*0080*/  LDCU.64 UR6, c[0x0][0x390] ;  /* 0x00007200ff0677ac */ /* 0x000ea20008000a00 */
[----:B0-----:R-:W-:Y:S01]  /*0090*/  IMAD R7, R7, UR5, R2 ;  /* 0x0000000507077c24 */ /* 0x001fe2000f8e0202 */
[----:B--2---:R-:W-:-:S04]  /*00a0*/  UIADD3 UR5, UPT, UPT, UR7, -UR11, URZ ;  /* 0x8000000b07057290 */ /* 0x004fc8000fffe0ff */
[----:B------:R-:W-:Y:S01]  /*00b0*/  ISETP.GE.AND P0, PT, R7, UR10, PT ;  /* 0x0000000a07007c0c */ /* 0x000fe2000bf06270 */
[----:B-1----:R-:W-:Y:S01]  /*00c0*/  IMAD R0, R0, UR4, R3 ;  /* 0x0000000400007c24 */ /* 0x002fe2000f8e0203 */
[----:B------:R-:W-:-:S04]  /*00d0*/  UIADD3 UR4, UPT, UPT, UR6, -UR9, URZ ;  /* 0x8000000906047290 */ /* 0x000fc8000fffe0ff */
[----:B------:R-:W-:-:S04]  /*00e0*/  ISETP.LT.OR P0, PT, R0, UR8, !P0 ;  /* 0x0000000800007c0c */ /* 0x000fc8000c701670 */
[----:B------:R-:W-:-:S04]  /*00f0*/  ISETP.GE.OR P0, PT, R0, UR4, P0 ;  /* 0x0000000400007c0c */ /* 0x000fc80008706670 */
[----:B------:R-:W-:-:S13]  /*0100*/  ISETP.GE.OR P0, PT, R7, UR5, P0 ;  /* 0x0000000507007c0c */ /* 0x000fda0008706670 */
[----:B------:R-:W-:Y:S05]  /*0110*/  @P0 EXIT ;  /* 0x000000000000094d */ /* 0x000fea0003800000 */
[----:B------:R-:W0:Y:S01]  /*0120*/  LDC.64 R4, c[0x0][0x380] ;  /* 0x0000e000ff047b82 */ /* 0x000e220000000a00 */
[----:B------:R-:W1:Y:S01]  /*0130*/  LDCU.64 UR4, c[0x0][0x358] ;  /* 0x00006b00ff0477ac */ /* 0x000e620008000a00 */
[----:B------:R-:W-:Y:S01]  /*0140*/  IMAD R3, R7, UR6, R0 ;  /* 0x0000000607037c24 */ /* 0x000fe2000f8e0200 */
[----:B------:R-:W2:Y:S03]  /*0150*/  LDCU UR7, c[0x0][0x398] ;  /* 0x00007300ff0777ac */ /* 0x000ea60008000800 */
[----:B0-----:R-:W-:Y:S02]  /*0160*/  IMAD.WIDE R4, R3, 0x4, R4 ;  /* 0x0000000403047825 */ /* 0x001fe400078e0204 */
[----:B------:R-:W0:Y:S04]  /*0170*/  LDC.64 R2, c[0x0][0x388] ;  /* 0x0000e200ff027b82 */ /* 0x000e280000000a00 */
[----:B-1----:R-:W3:Y:S01]  /*0180*/  LDG.E R5, desc[UR4][R4.64] ;  /* 0x0000000404057981 */ /* 0x002ee2000c1e1900 */
[----:B------:R-:W-:-:S02]  /*0190*/  IADD3 R7, PT, PT, R7, -UR10, RZ ;  /* 0x8000000a07077c10 */ /* 0x000fc4000fffe0ff */
[----:B------:R-:W-:-:S05]  /*01a0*/  IADD3 R0, PT, PT, R0, -UR8, RZ ;  /* 0x8000000800007c10 */ /* 0x000fca000fffe0ff */
[----:B--2---:R-:W-:-:S04]  /*01b0*/  IMAD R7, R7, UR7, R0 ;  /* 0x0000000707077c24 */ /* 0x004fc8000f8e0200 */
[----:B0-----:R-:W-:-:S05]  /*01c0*/  IMAD.WIDE R2, R7, 0x4, R2 ;  /* 0x0000000407027825 */ /* 0x001fca00078e0202 */
[----:B---3--:R-:W-:Y:S01]  /*01d0*/  STG.E desc[UR4][R2.64], R5 ;  /* 0x0000000502007986 */ /* 0x008fe2000c101904 */
[----:B------:R-:W-:Y:S05]  /*01e0*/  EXIT ;  /* 0x000000000000794d */ /* 0x000fea0003800000 */
.L_x_0:
[----:B------:R-:W-:-:S00]  /*01f0*/  BRA `(.L_x_0) ;  /* 0xfffffffc00fc7947 */ /* 0x000fc0000383ffff */
[----:B------:R-:W-:-:S00]  /*0200*/  NOP ;  /* 0x0000000000007918 */ /* 0x000fc00000000000 */
[----:B------:R-:W-:-:S00]  /*0210*/  NOP ;  /* 0x0000000000007918 */ /* 0x000fc00000000000 */
[----:B------:R-:W-:-:S00]  /*0220*/  NOP ;  /* 0x0000000000007918 */ /* 0x000fc00000000000 */
[----:B------:R-:W-:-:S00]  /*0230*/  NOP ;  /* 0x0000000000007918 */ /* 0x000fc00000000000 */
[----:B------:R-:W-:-:S00]  /*0240*/  NOP ;  /* 0x0000000000007918 */ /* 0x000fc00000000000 */
[----:B------:R-:W-:-:S00]  /*0250*/  NOP ;  /* 0x0000000000007918 */ /* 0x000fc00000000000 */
[----:B------:R-:W-:-:S00]  /*0260*/  NOP ;  /* 0x0000000000007918 */ /* 0x000fc00000000000 */
[----:B------:R-:W-:-:S00]  /*0270*/  NOP ;  /* 0x0000000000007918 */ /* 0x000fc00000000000 */
.L_x_1:


//--------------------- .nv.shared.reserved.0     --------------------------
	.section	.nv.shared.reserved.0,"aw",@nobits
	.weak		__nv_reservedSMEM_offset_0_alias
	.size		__nv_reservedSMEM_offset_0_alias, 0, 64
	.other		__nv_reservedSMEM_offset_0_alias,@"STO_CUDA_RESERVED_SHARED STV_DEFAULT"
__nv_reservedSMEM_offset_0_alias:
	.zero		0
	.zero		64


//--------------------- .nv.constant0._Z10kernel_cutP6uchar4S0_4int2S1_4int4 --------------------------
	.section	.nv.constant0._Z10kernel_cutP6uchar4S0_4int2S1_4int4,"a",@progbits
	.sectionflags	@""
	.align	4
.nv.constant0._Z10kernel_cutP6uchar4S0_4int2S1_4int4:
	.zero		944


//--------------------- SYMBOLS --------------------------

	.type		.nv.reservedSmem.offset0,@object
	.size		.nv.reservedSmem.offset0,0x4
